//
// Generated by NVIDIA NVVM Compiler
//
// Compiler Build ID: CL-36424714
// Cuda compilation tools, release 13.0, V13.0.88
// Based on NVVM 20.0.0
//

.version 9.0
.target sm_100
.address_size 64

	// .globl	scalar_add_kernel

.visible .entry scalar_add_kernel(
	.param .u32 scalar_add_kernel_param_0,
	.param .u64 .ptr .align 1 scalar_add_kernel_param_1,
	.param .u64 .ptr .align 1 scalar_add_kernel_param_2
)
{
	.reg .pred 	%p<2>;
	.reg .b32 	%r<6>;
	.reg .b32 	%f<4>;
	.reg .b64 	%rd<7>;

	ld.param.u32 	%r2, [scalar_add_kernel_param_0];
	ld.param.u64 	%rd1, [scalar_add_kernel_param_1];
	ld.param.u64 	%rd2, [scalar_add_kernel_param_2];
	mov.u32 	%r3, %ctaid.x;
	mov.u32 	%r4, %ntid.x;
	mov.u32 	%r5, %tid.x;
	mad.lo.s32 	%r1, %r3, %r4, %r5;
	setp.ge.s32 	%p1, %r1, %r2;
	@%p1 bra 	$L__BB0_2;
	cvta.to.global.u64 	%rd3, %rd2;
	cvta.to.global.u64 	%rd4, %rd1;
	ld.global.f32 	%f1, [%rd3];
	mul.wide.s32 	%rd5, %r1, 4;
	add.s64 	%rd6, %rd4, %rd5;
	ld.global.f32 	%f2, [%rd6];
	add.f32 	%f3, %f1, %f2;
	st.global.f32 	[%rd6], %f3;
$L__BB0_2:
	ret;

}


// ===== COMPILED SASS (sm_100) =====

	.target	sm_100

	.elftype	@"ET_EXEC"


//--------------------- .note.nv.tkinfo           --------------------------
	.section	.note.nv.tkinfo,"",@"SHT_NOTE"
	.sectionflags	@"SHF_NOTE_NV_TKINFO"
	.tkinfo
        /*0018*/ 	.word	0x00000002
        /*0030*/ 	.string	""
        /*0030*/ 	.string	"ptxas"
        /*0030*/ 	.string	"Cuda compilation tools, release 13.0, V13.0.88"
        /*0030*/ 	.string	"Build cuda_13.0.r13.0/compiler.36424714_0"
        /*0030*/ 	.string	"-arch sm_100 -m 64 "



//--------------------- .note.nv.cuinfo           --------------------------
	.section	.note.nv.cuinfo,"",@"SHT_NOTE"
	.sectionflags	@"SHF_NOTE_NV_CUINFO"
        /*0018*/ 	.short	0x0002
        /*001a*/ 	.short	0x0064
        /*001c*/ 	.short	0x0082
	.zero		2


//--------------------- .nv.info                  --------------------------
	.section	.nv.info,"",@"SHT_CUDA_INFO"
	.align	4


	//----- nvinfo : EIATTR_REGCOUNT
	.align		4
        /*0000*/ 	.byte	0x04, 0x2f
        /*0002*/ 	.short	(.L_1 - .L_0)
	.align		4
.L_0:
        /*0004*/ 	.word	index@(scalar_add_kernel)
        /*0008*/ 	.word	0x0000000a


	//----- nvinfo : EIATTR_FRAME_SIZE
	.align		4
.L_1:
        /*000c*/ 	.byte	0x04, 0x11
        /*000e*/ 	.short	(.L_3 - .L_2)
	.align		4
.L_2:
        /*0010*/ 	.word	index@(scalar_add_kernel)
        /*0014*/ 	.word	0x00000000


	//----- nvinfo : EIATTR_MIN_STACK_SIZE
	.align		4
.L_3:
        /*0018*/ 	.byte	0x04, 0x12
        /*001a*/ 	.short	(.L_5 - .L_4)
	.align		4
.L_4:
        /*001c*/ 	.word	index@(scalar_add_kernel)
        /*0020*/ 	.word	0x00000000
.L_5:


//--------------------- .nv.compat                --------------------------
	.section	.nv.compat,"",@"SHT_CUDA_COMPAT_INFO"
	.align	4
        /*0000*/ 	.byte	0x02, 0x09, 0x00, 0x00, 0x02, 0x02, 0x01, 0x00, 0x02, 0x05, 0x05, 0x00, 0x03, 0x07, 0x01, 0x01
        /*0010*/ 	.byte	0x02, 0x03, 0x00, 0x00, 0x02, 0x06, 0x01, 0x00, 0x04, 0x0b, 0x08, 0x00, 0x09, 0x00, 0x00, 0x00
        /*0020*/ 	.byte	0x00, 0x00, 0x00, 0x00


//--------------------- .nv.info.scalar_add_kernel --------------------------
	.section	.nv.info.scalar_add_kernel,"",@"SHT_CUDA_INFO"
	.sectionflags	@""
	.align	4


	//----- nvinfo : EIATTR_CUDA_API_VERSION
	.align		4
        /*0000*/ 	.byte	0x04, 0x37
        /*0002*/ 	.short	(.L_7 - .L_6)
.L_6:
        /*0004*/ 	.word	0x00000082


	//----- nvinfo : EIATTR_KPARAM_INFO
	.align		4
.L_7:
        /*0008*/ 	.byte	0x04, 0x17
        /*000a*/ 	.short	(.L_9 - .L_8)
.L_8:
        /*000c*/ 	.word	0x00000000
        /*0010*/ 	.short	0x0002
        /*0012*/ 	.short	0x0010
        /*0014*/ 	.byte	0x00, 0xf5, 0x21, 0x00


	//----- nvinfo : EIATTR_KPARAM_INFO
	.align		4
.L_9:
        /*0018*/ 	.byte	0x04, 0x17
        /*001a*/ 	.short	(.L_11 - .L_10)
.L_10:
        /*001c*/ 	.word	0x00000000
        /*0020*/ 	.short	0x0001
        /*0022*/ 	.short	0x0008
        /*0024*/ 	.byte	0x00, 0xf5, 0x21, 0x00


	//----- nvinfo : EIATTR_KPARAM_INFO
	.align		4
.L_11:
        /*0028*/ 	.byte	0x04, 0x17
        /*002a*/ 	.short	(.L_13 - .L_12)
.L_12:
        /*002c*/ 	.word	0x00000000
        /*0030*/ 	.short	0x0000
        /*0032*/ 	.short	0x0000
        /*0034*/ 	.byte	0x00, 0xf0, 0x11, 0x00


	//----- nvinfo : EIATTR_SPARSE_MMA_MASK
	.align		4
.L_13:
        /*0038*/ 	.byte	0x03, 0x50
        /*003a*/ 	.short	0x0000


	//----- nvinfo : EIATTR_MAXREG_COUNT
	.align		4
        /*003c*/ 	.byte	0x03, 0x1b
        /*003e*/ 	.short	0x00ff


	//----- nvinfo : EIATTR_MERCURY_ISA_VERSION
	.align		4
        /*0040*/ 	.byte	0x03, 0x5f
        /*0042*/ 	.short	0x0101


	//----- nvinfo : EIATTR_VRC_CTA_INIT_COUNT
	.align		4
        /*0044*/ 	.byte	0x02, 0x4a
	.zero		1
	.zero		1


	//----- nvinfo : EIATTR_EXIT_INSTR_OFFSETS
	.align		4
        /*0048*/ 	.byte	0x04, 0x1c
        /*004a*/ 	.short	(.L_15 - .L_14)


	//   ....[0]....
.L_14:
        /*004c*/ 	.word	0x00000070


	//   ....[1]....
        /*0050*/ 	.word	0x00000100


	//----- nvinfo : EIATTR_CBANK_PARAM_SIZE
	.align		4
.L_15:
        /*0054*/ 	.byte	0x03, 0x19
        /*0056*/ 	.short	0x0018


	//----- nvinfo : EIATTR_PARAM_CBANK
	.align		4
        /*0058*/ 	.byte	0x04, 0x0a
        /*005a*/ 	.short	(.L_17 - .L_16)
	.align		4
.L_16:
        /*005c*/ 	.word	index@(.nv.constant0.scalar_add_kernel)
        /*0060*/ 	.short	0x0380
        /*0062*/ 	.short	0x0018


	//----- nvinfo : EIATTR_SW_WAR
	.align		4
.L_17:
        /*0064*/ 	.byte	0x04, 0x36
        /*0066*/ 	.short	(.L_19 - .L_18)
.L_18:
        /*0068*/ 	.word	0x00000008
.L_19:


//--------------------- .nv.callgraph             --------------------------
	.section	.nv.callgraph,"",@"SHT_CUDA_CALLGRAPH"
	.align	4
	.sectionentsize	8
	.align		4
        /*0000*/ 	.word	0x00000000
	.align		4
        /*0004*/ 	.word	0xffffffff
	.align		4
        /*0008*/ 	.word	0x00000000
	.align		4
        /*000c*/ 	.word	0xfffffffe
	.align		4
        /*0010*/ 	.word	0x00000000
	.align		4
        /*0014*/ 	.word	0xfffffffd
	.align		4
        /*0018*/ 	.word	0x00000000
	.align		4
        /*001c*/ 	.word	0xfffffffc


//--------------------- .text.scalar_add_kernel   --------------------------
	.section	.text.scalar_add_kernel,"ax",@progbits
	.align	128
        .global         scalar_add_kernel
        .type           scalar_add_kernel,@function
        .size           scalar_add_kernel,(.L_x_1 - scalar_add_kernel)
        .other          scalar_add_kernel,@"STO_CUDA_ENTRY STV_DEFAULT"
scalar_add_kernel:
.text.scalar_add_kernel:
[----:B------:R-:W-:Y:S01]  /*0000*/  LDC R1, c[0x0][0x37c] ;  /* 0x0000df00ff017b82 */ /* 0x000fe20000000800 */
[----:B------:R-:W0:Y:S07]  /*0010*/  S2R R0, SR_TID.X ;  /* 0x0000000000007919 */ /* 0x000e2e0000002100 */
[----:B------:R-:W0:Y:S01]  /*0020*/  S2UR UR4, SR_CTAID.X ;  /* 0x00000000000479c3 */ /* 0x000e220000002500 */
[----:B------:R-:W1:Y:S07]  /*0030*/  LDCU UR5, c[0x0][0x380] ;  /* 0x00007000ff0577ac */ /* 0x000e6e0008000800 */
[----:B------:R-:W0:Y:S02]  /*0040*/  LDC R7, c[0x0][0x360] ;  /* 0x0000d800ff077b82 */ /* 0x000e240000000800 */
[----:B0-----:R-:W-:-:S05]  /*0050*/  IMAD R7, R7, UR4, R0 ;  /* 0x0000000407077c24 */ /* 0x001fca000f8e0200 */
[----:B-1----:R-:W-:-:S13]  /*0060*/  ISETP.GE.AND P0, PT, R7, UR5, PT ;  /* 0x0000000507007c0c */ /* 0x002fda000bf06270 */
[----:B------:R-:W-:Y:S05]  /*0070*/  @P0 EXIT ;  /* 0x000000000000094d */ /* 0x000fea0003800000 */
[----:B------:R-:W0:Y:S01]  /*0080*/  LDC.64 R4, c[0x0][0x388] ;  /* 0x0000e200ff047b82 */ /* 0x000e220000000a00 */
[----:B------:R-:W1:Y:S07]  /*0090*/  LDCU.64 UR4, c[0x0][0x358] ;  /* 0x00006b00ff0477ac */ /* 0x000e6e0008000a00 */
[----:B------:R-:W2:Y:S01]  /*00a0*/  LDC.64 R2, c[0x0][0x390] ;  /* 0x0000e400ff027b82 */ /* 0x000ea20000000a00 */
[----:B0-----:R-:W-:-:S05]  /*00b0*/  IMAD.WIDE R4, R7, 0x4, R4 ;  /* 0x0000000407047825 */ /* 0x001fca00078e0204 */
[----:B-1----:R-:W3:Y:S04]  /*00c0*/  LDG.E R7, desc[UR4][R4.64] ;  /* 0x0000000404077981 */ /* 0x002ee8000c1e1900 */
[----:B--2---:R-:W3:Y:S02]  /*00d0*/  LDG.E R2, desc[UR4][R2.64] ;  /* 0x0000000402027981 */ /* 0x004ee4000c1e1900 */
[----:B---3--:R-:W-:-:S05]  /*00e0*/  FADD R7, R2, R7 ;  /* 0x0000000702077221 */ /* 0x008fca0000000000 */
[----:B------:R-:W-:Y:S01]  /*00f0*/  STG.E desc[UR4][R4.64], R7 ;  /* 0x0000000704007986 */ /* 0x000fe2000c101904 */
[----:B------:R-:W-:Y:S05]  /*0100*/  EXIT ;  /* 0x000000000000794d */ /* 0x000fea0003800000 */
.L_x_0:
[----:B------:R-:W-:-:S00]  /*0110*/  BRA `(.L_x_0) ;  /* 0xfffffffc00fc7947 */ /* 0x000fc0000383ffff */
[----:B------:R-:W-:-:S00]  /*0120*/  NOP ;  /* 0x0000000000007918 */ /* 0x000fc00000000000 */
        /* <DEDUP_REMOVED lines=13> */
.L_x_1:


//--------------------- .nv.shared.reserved.0     --------------------------
	.section	.nv.shared.reserved.0,"aw",@nobits
	.weak		__nv_reservedSMEM_offset_0_alias
	.size		__nv_reservedSMEM_offset_0_alias, 0, 64
	.other		__nv_reservedSMEM_offset_0_alias,@"STO_CUDA_RESERVED_SHARED STV_DEFAULT"
__nv_reservedSMEM_offset_0_alias:
	.zero		0
	.zero		64


//--------------------- .nv.constant0.scalar_add_kernel --------------------------
	.section	.nv.constant0.scalar_add_kernel,"a",@progbits
	.sectionflags	@""
	.align	4
.nv.constant0.scalar_add_kernel:
	.zero		920


//--------------------- SYMBOLS --------------------------

	.type		.nv.reservedSmem.offset0,@object
	.size		.nv.reservedSmem.offset0,0x4
